	.headerflags	@"EF_CUDA_TEXMODE_UNIFIED EF_CUDA_64BIT_ADDRESS EF_CUDA_ACCELERATORS EF_CUDA_SM90 EF_CUDA_VIRTUAL_SM(EF_CUDA_SM90)"
	.elftype	@"ET_EXEC"


//--------------------- .nv.info                  --------------------------
	.section	.nv.info,"",@"SHT_CUDA_INFO"
	.align	4


	//----- nvinfo : EIATTR_REGCOUNT
	.align		4
        /*0000*/ 	.byte	0x04, 0x2f
        /*0002*/ 	.short	(.L_3 - .L_2)
	.align		4
.L_2:
        /*0004*/ 	.word	index@(triton_poi_fused__native_batch_norm_legit_no_training_add_mul_relu_7)
        /*0008*/ 	.word	0x00000040


	//----- nvinfo : EIATTR_MIN_STACK_SIZE
	.align		4
.L_3:
        /*000c*/ 	.byte	0x04, 0x12
        /*000e*/ 	.short	(.L_5 - .L_4)
	.align		4
.L_4:
        /*0010*/ 	.word	index@(triton_poi_fused__native_batch_norm_legit_no_training_add_mul_relu_7)
        /*0014*/ 	.word	0x00000000


	//----- nvinfo : EIATTR_FRAME_SIZE
	.align		4
.L_5:
        /*0018*/ 	.byte	0x04, 0x11
        /*001a*/ 	.short	(.L_7 - .L_6)
	.align		4
.L_6:
        /*001c*/ 	.word	index@(triton_poi_fused__native_batch_norm_legit_no_training_add_mul_relu_7)
        /*0020*/ 	.word	0x00000000


	//----- nvinfo : EIATTR_MIN_STACK_SIZE
	.align		4
.L_7:
        /*0024*/ 	.byte	0x04, 0x12
        /*0026*/ 	.short	(.L_9 - .L_8)
	.align		4
.L_8:
        /*0028*/ 	.word	index@(triton_poi_fused__native_batch_norm_legit_no_training_add_mul_relu_7)
        /*002c*/ 	.word	0x00000000
.L_9:


//--------------------- .nv.info.triton_poi_fused__native_batch_norm_legit_no_training_add_mul_relu_7 --------------------------
	.section	.nv.info.triton_poi_fused__native_batch_norm_legit_no_training_add_mul_relu_7,"",@"SHT_CUDA_INFO"
	.sectionflags	@""
	.align	4


	//----- nvinfo : EIATTR_CUDA_API_VERSION
	.align		4
        /*0000*/ 	.byte	0x04, 0x37
        /*0002*/ 	.short	(.L_11 - .L_10)
.L_10:
        /*0004*/ 	.word	0x0000007c


	//----- nvinfo : EIATTR_KPARAM_INFO
	.align		4
.L_11:
        /*0008*/ 	.byte	0x04, 0x17
        /*000a*/ 	.short	(.L_13 - .L_12)
.L_12:
        /*000c*/ 	.word	0x00000000
        /*0010*/ 	.short	0x000a
        /*0012*/ 	.short	0x004c
        /*0014*/ 	.byte	0x00, 0xf0, 0x11, 0x00


	//----- nvinfo : EIATTR_KPARAM_INFO
	.align		4
.L_13:
        /*0018*/ 	.byte	0x04, 0x17
        /*001a*/ 	.short	(.L_15 - .L_14)
.L_14:
        /*001c*/ 	.word	0x00000000
        /*0020*/ 	.short	0x0009
        /*0022*/ 	.short	0x0048
        /*0024*/ 	.byte	0x00, 0xf0, 0x11, 0x00


	//----- nvinfo : EIATTR_KPARAM_INFO
	.align		4
.L_15:
        /*0028*/ 	.byte	0x04, 0x17
        /*002a*/ 	.short	(.L_17 - .L_16)
.L_16:
        /*002c*/ 	.word	0x00000000
        /*0030*/ 	.short	0x0008
        /*0032*/ 	.short	0x0040
        /*0034*/ 	.byte	0x00, 0xf4, 0x21, 0x00


	//----- nvinfo : EIATTR_KPARAM_INFO
	.align		4
.L_17:
        /*0038*/ 	.byte	0x04, 0x17
        /*003a*/ 	.short	(.L_19 - .L_18)
.L_18:
        /*003c*/ 	.word	0x00000000
        /*0040*/ 	.short	0x0007
        /*0042*/ 	.short	0x0038
        /*0044*/ 	.byte	0x00, 0xf4, 0x21, 0x00


	//----- nvinfo : EIATTR_KPARAM_INFO
	.align		4
.L_19:
        /*0048*/ 	.byte	0x04, 0x17
        /*004a*/ 	.short	(.L_21 - .L_20)
.L_20:
        /*004c*/ 	.word	0x00000000
        /*0050*/ 	.short	0x0006
        /*0052*/ 	.short	0x0030
        /*0054*/ 	.byte	0x00, 0xf4, 0x21, 0x00


	//----- nvinfo : EIATTR_KPARAM_INFO
	.align		4
.L_21:
        /*0058*/ 	.byte	0x04, 0x17
        /*005a*/ 	.short	(.L_23 - .L_22)
.L_22:
        /*005c*/ 	.word	0x00000000
        /*0060*/ 	.short	0x0005
        /*0062*/ 	.short	0x0028
        /*0064*/ 	.byte	0x00, 0xf4, 0x21, 0x00


	//----- nvinfo : EIATTR_KPARAM_INFO
	.align		4
.L_23:
        /*0068*/ 	.byte	0x04, 0x17
        /*006a*/ 	.short	(.L_25 - .L_24)
.L_24:
        /*006c*/ 	.word	0x00000000
        /*0070*/ 	.short	0x0004
        /*0072*/ 	.short	0x0020
        /*0074*/ 	.byte	0x00, 0xf4, 0x21, 0x00


	//----- nvinfo : EIATTR_KPARAM_INFO
	.align		4
.L_25:
        /*0078*/ 	.byte	0x04, 0x17
        /*007a*/ 	.short	(.L_27 - .L_26)
.L_26:
        /*007c*/ 	.word	0x00000000
        /*0080*/ 	.short	0x0003
        /*0082*/ 	.short	0x0018
        /*0084*/ 	.byte	0x00, 0xf4, 0x21, 0x00


	//----- nvinfo : EIATTR_KPARAM_INFO
	.align		4
.L_27:
        /*0088*/ 	.byte	0x04, 0x17
        /*008a*/ 	.short	(.L_29 - .L_28)
.L_28:
        /*008c*/ 	.word	0x00000000
        /*0090*/ 	.short	0x0002
        /*0092*/ 	.short	0x0010
        /*0094*/ 	.byte	0x00, 0xf4, 0x21, 0x00


	//----- nvinfo : EIATTR_KPARAM_INFO
	.align		4
.L_29:
        /*0098*/ 	.byte	0x04, 0x17
        /*009a*/ 	.short	(.L_31 - .L_30)
.L_30:
        /*009c*/ 	.word	0x00000000
        /*00a0*/ 	.short	0x0001
        /*00a2*/ 	.short	0x0008
        /*00a4*/ 	.byte	0x00, 0xf4, 0x21, 0x00


	//----- nvinfo : EIATTR_KPARAM_INFO
	.align		4
.L_31:
        /*00a8*/ 	.byte	0x04, 0x17
        /*00aa*/ 	.short	(.L_33 - .L_32)
.L_32:
        /*00ac*/ 	.word	0x00000000
        /*00b0*/ 	.short	0x0000
        /*00b2*/ 	.short	0x0000
        /*00b4*/ 	.byte	0x00, 0xf4, 0x21, 0x00


	//----- nvinfo : EIATTR_SPARSE_MMA_MASK
	.align		4
.L_33:
        /*00b8*/ 	.byte	0x03, 0x50
        /*00ba*/ 	.short	0x0000


	//----- nvinfo : EIATTR_MAXREG_COUNT
	.align		4
        /*00bc*/ 	.byte	0x03, 0x1b
        /*00be*/ 	.short	0x00ff


	//----- nvinfo : EIATTR_EXIT_INSTR_OFFSETS
	.align		4
        /*00c0*/ 	.byte	0x04, 0x1c
        /*00c2*/ 	.short	(.L_35 - .L_34)


	//   ....[0]....
.L_34:
        /*00c4*/ 	.word	0x000016f0


	//   ....[1]....
        /*00c8*/ 	.word	0x00001740


	//----- nvinfo : EIATTR_REQNTID
	.align		4
.L_35:
        /*00cc*/ 	.byte	0x04, 0x10
        /*00ce*/ 	.short	(.L_37 - .L_36)
.L_36:
        /*00d0*/ 	.word	0x00000100
        /*00d4*/ 	.word	0x00000001
        /*00d8*/ 	.word	0x00000001


	//----- nvinfo : EIATTR_CBANK_PARAM_SIZE
	.align		4
.L_37:
        /*00dc*/ 	.byte	0x03, 0x19
        /*00de*/ 	.short	0x0050


	//----- nvinfo : EIATTR_PARAM_CBANK
	.align		4
        /*00e0*/ 	.byte	0x04, 0x0a
        /*00e2*/ 	.short	(.L_39 - .L_38)
	.align		4
.L_38:
        /*00e4*/ 	.word	index@(.nv.constant0.triton_poi_fused__native_batch_norm_legit_no_training_add_mul_relu_7)
        /*00e8*/ 	.short	0x0210
        /*00ea*/ 	.short	0x0050


	//----- nvinfo : EIATTR_SW_WAR
	.align		4
.L_39:
        /*00ec*/ 	.byte	0x04, 0x36
        /*00ee*/ 	.short	(.L_41 - .L_40)
.L_40:
        /*00f0*/ 	.word	0x00000008
.L_41:


//--------------------- .nv.callgraph             --------------------------
	.section	.nv.callgraph,"",@"SHT_CUDA_CALLGRAPH"
	.align	4
	.sectionentsize	8
	.align		4
        /*0000*/ 	.word	0x00000000
	.align		4
        /*0004*/ 	.word	0xffffffff
	.align		4
        /*0008*/ 	.word	0x00000000
	.align		4
        /*000c*/ 	.word	0xfffffffe
	.align		4
        /*0010*/ 	.word	0x00000000
	.align		4
        /*0014*/ 	.word	0xfffffffd
	.align		4
        /*0018*/ 	.word	0x00000000
	.align		4
        /*001c*/ 	.word	0xfffffffc


//--------------------- .nv.constant4             --------------------------
	.section	.nv.constant4,"a",@progbits
	.align	8
	.align		8
.nv.constant4:
        /*0000*/ 	.dword	_$_str
	.align		8
        /*0008*/ 	.dword	_$_str_$_2


//--------------------- .text.triton_poi_fused__native_batch_norm_legit_no_training_add_mul_relu_7 --------------------------
	.section	.text.triton_poi_fused__native_batch_norm_legit_no_training_add_mul_relu_7,"ax",@progbits
	.sectionflags	@"SHF_BARRIERS=1"
	.align	128
        .global         triton_poi_fused__native_batch_norm_legit_no_training_add_mul_relu_7
        .type           triton_poi_fused__native_batch_norm_legit_no_training_add_mul_relu_7,@function
        .size           triton_poi_fused__native_batch_norm_legit_no_training_add_mul_relu_7,(.L_x_1 - triton_poi_fused__native_batch_norm_legit_no_training_add_mul_relu_7)
        .other          triton_poi_fused__native_batch_norm_legit_no_training_add_mul_relu_7,@"STO_CUDA_ENTRY STV_DEFAULT"
triton_poi_fused__native_batch_norm_legit_no_training_add_mul_relu_7:
.text.triton_poi_fused__native_batch_norm_legit_no_training_add_mul_relu_7:
[----:B------:R-:W0:Y:S01]  /*0000*/  LDC R1, c[0x0][0x28] ;  /* 0x00000a00ff017b82 */ /* 0x000e220000000800 */
[----:B------:R-:W1:Y:S07]  /*0010*/  S2R R0, SR_TID.X ;  /* 0x0000000000007919 */ /* 0x000e6e0000002100 */
[----:B------:R-:W2:Y:S01]  /*0020*/  LDC.64 R60, c[0x0][0x210] ;  /* 0x00008400ff3c7b82 */ /* 0x000ea20000000a00 */
[----:B------:R-:W-:Y:S02]  /*0030*/  CS2R R28, SRZ ;  /* 0x00000000001c7805 */ /* 0x000fe4000001ff00 */
[----:B------:R-:W-:Y:S01]  /*0040*/  CS2R R30, SRZ ;  /* 0x00000000001e7805 */ /* 0x000fe2000001ff00 */
[----:B------:R-:W3:Y:S01]  /*0050*/  S2R R4, SR_CTAID.Y ;  /* 0x0000000000047919 */ /* 0x000ee20000002600 */
[----:B------:R-:W-:-:S02]  /*0060*/  CS2R R32, SRZ ;  /* 0x0000000000207805 */ /* 0x000fc4000001ff00 */
[----:B------:R-:W-:Y:S01]  /*0070*/  CS2R R34, SRZ ;  /* 0x0000000000227805 */ /* 0x000fe2000001ff00 */
[----:B------:R-:W-:Y:S01]  /*0080*/  ULDC.64 UR6, c[0x0][0x208] ;  /* 0x0000820000067ab9 */ /* 0x000fe20000000a00 */
[----:B------:R-:W4:Y:S01]  /*0090*/  S2R R5, SR_CTAID.X ;  /* 0x0000000000057919 */ /* 0x000f220000002500 */
[----:B------:R-:W5:Y:S01]  /*00a0*/  LDC.64 R58, c[0x0][0x218] ;  /* 0x00008600ff3a7b82 */ /* 0x000f620000000a00 */
[----:B------:R-:W-:Y:S02]  /*00b0*/  CS2R R16, SRZ ;  /* 0x0000000000107805 */ /* 0x000fe4000001ff00 */
[----:B------:R-:W-:-:S05]  /*00c0*/  CS2R R18, SRZ ;  /* 0x0000000000127805 */ /* 0x000fca000001ff00 */
[----:B------:R-:W5:Y:S08]  /*00d0*/  LDC.64 R6, c[0x0][0x228] ;  /* 0x00008a00ff067b82 */ /* 0x000f700000000a00 */
[----:B------:R-:W5:Y:S01]  /*00e0*/  LDC.64 R38, c[0x0][0x230] ;  /* 0x00008c00ff267b82 */ /* 0x000f620000000a00 */
[----:B-1----:R-:W-:Y:S02]  /*00f0*/  SHF.R.U32.HI R3, RZ, 0x4, R0 ;  /* 0x00000004ff037819 */ /* 0x002fe40000011600 */
[----:B------:R-:W-:-:S02]  /*0100*/  CS2R R8, SRZ ;  /* 0x0000000000087805 */ /* 0x000fc4000001ff00 */
[----:B------:R-:W-:Y:S02]  /*0110*/  CS2R R10, SRZ ;  /* 0x00000000000a7805 */ /* 0x000fe4000001ff00 */
[----:B------:R-:W-:Y:S02]  /*0120*/  CS2R R24, SRZ ;  /* 0x0000000000187805 */ /* 0x000fe4000001ff00 */
[----:B---3--:R-:W-:Y:S02]  /*0130*/  SHF.L.U32 R2, R4, 0x6, RZ ;  /* 0x0000000604027819 */ /* 0x008fe400000006ff */
[----:B------:R-:W-:Y:S02]  /*0140*/  CS2R R26, SRZ ;  /* 0x00000000001a7805 */ /* 0x000fe4000001ff00 */
[----:B------:R-:W-:Y:S02]  /*0150*/  SGXT.U32 R3, R3, 0x4 ;  /* 0x000000040303781a */ /* 0x000fe40000000000 */
[----:B------:R-:W-:Y:S01]  /*0160*/  CS2R R12, SRZ ;  /* 0x00000000000c7805 */ /* 0x000fe2000001ff00 */
[----:B------:R-:W1:Y:S01]  /*0170*/  LDC.64 R52, c[0x0][0x220] ;  /* 0x00008800ff347b82 */ /* 0x000e620000000a00 */
[----:B------:R-:W-:-:S02]  /*0180*/  LOP3.LUT R45, R2, R3, RZ, 0xfc, !PT ;  /* 0x00000003022d7212 */ /* 0x000fc400078efcff */
[----:B------:R-:W-:Y:S02]  /*0190*/  LOP3.LUT R49, R2, 0x10, R3, 0xfe, !PT ;  /* 0x0000001002317812 */ /* 0x000fe400078efe03 */
[----:B------:R-:W-:Y:S02]  /*01a0*/  LOP3.LUT R57, R2, 0x20, R3, 0xfe, !PT ;  /* 0x0000002002397812 */ /* 0x000fe400078efe03 */
[----:B------:R-:W-:Y:S01]  /*01b0*/  LOP3.LUT R37, R2, 0x30, R3, 0xfe, !PT ;  /* 0x0000003002257812 */ /* 0x000fe200078efe03 */
[----:B----4-:R-:W-:Y:S01]  /*01c0*/  IMAD.SHL.U32 R3, R5, 0x40, RZ ;  /* 0x0000004005037824 */ /* 0x010fe200078e00ff */
[----:B------:R-:W-:-:S04]  /*01d0*/  SHF.L.U32 R2, R0, 0x2, RZ ;  /* 0x0000000200027819 */ /* 0x000fc800000006ff */
[----:B------:R-:W-:-:S04]  /*01e0*/  LOP3.LUT R2, R3, 0x3c, R2, 0xf8, !PT ;  /* 0x0000003c03027812 */ /* 0x000fc800078ef802 */
[----:B------:R-:W-:Y:S01]  /*01f0*/  ISETP.GE.AND P3, PT, R2, 0x800, PT ;  /* 0x000008000200780c */ /* 0x000fe20003f66270 */
[--C-:B------:R-:W-:Y:S01]  /*0200*/  IMAD R45, R45, 0x800, R2.reuse ;  /* 0x000008002d2d7824 */ /* 0x100fe200078e0202 */
[-C--:B------:R-:W-:Y:S01]  /*0210*/  LEA R49, R49, R2.reuse, 0xb ;  /* 0x0000000231317211 */ /* 0x080fe200078e58ff */
[----:B------:R-:W-:Y:S01]  /*0220*/  IMAD R57, R57, 0x800, R2 ;  /* 0x0000080039397824 */ /* 0x000fe200078e0202 */
[----:B------:R-:W-:Y:S01]  /*0230*/  LEA R37, R37, R2, 0xb ;  /* 0x0000000225257211 */ /* 0x000fe200078e58ff */
[----:B--2---:R-:W-:-:S04]  /*0240*/  IMAD.WIDE R14, R45, 0x4, R60 ;  /* 0x000000042d0e7825 */ /* 0x004fc800078e023c */
[----:B-----5:R-:W-:-:S04]  /*0250*/  IMAD.WIDE R20, R45, 0x4, R58 ;  /* 0x000000042d147825 */ /* 0x020fc800078e023a */
[----:B------:R2:W3:Y:S01]  /*0260*/  @!P3 LDG.E.EL.128 R28, desc[UR6][R14.64] ;  /* 0x000000060e1cb981 */ /* 0x0004e2000c2e1d00 */
[----:B0-----:R-:W-:-:S03]  /*0270*/  IMAD.WIDE R22, R49, 0x4, R6 ;  /* 0x0000000431167825 */ /* 0x001fc600078e0206 */
[----:B------:R0:W3:Y:S01]  /*0280*/  @!P3 LDG.E.EL.128 R32, desc[UR6][R20.64] ;  /* 0x000000061420b981 */ /* 0x0000e2000c2e1d00 */
[----:B------:R-:W-:-:S03]  /*0290*/  IMAD.WIDE R38, R2, 0x4, R38 ;  /* 0x0000000402267825 */ /* 0x000fc600078e0226 */
[----:B------:R4:W5:Y:S01]  /*02a0*/  @!P3 LDG.E.EL.128 R16, desc[UR6][R22.64] ;  /* 0x000000061610b981 */ /* 0x000962000c2e1d00 */
[----:B------:R-:W-:Y:S01]  /*02b0*/  IMAD.WIDE R40, R45, 0x4, R6 ;  /* 0x000000042d287825 */ /* 0x000fe200078e0206 */
[----:B--2---:R-:W-:-:S03]  /*02c0*/  CS2R R14, SRZ ;  /* 0x00000000000e7805 */ /* 0x004fc6000001ff00 */
[--C-:B------:R-:W-:Y:S01]  /*02d0*/  IMAD.WIDE R42, R57, 0x4, R6.reuse ;  /* 0x00000004392a7825 */ /* 0x100fe200078e0206 */
[----:B0-----:R-:W-:Y:S01]  /*02e0*/  CS2R R20, SRZ ;  /* 0x0000000000147805 */ /* 0x001fe2000001ff00 */
[----:B------:R-:W2:Y:S02]  /*02f0*/  @!P3 LDG.E.EL.128 R8, desc[UR6][R40.64] ;  /* 0x000000062808b981 */ /* 0x000ea4000c2e1d00 */
[----:B------:R-:W-:Y:S01]  /*0300*/  IMAD.WIDE R46, R37, 0x4, R6 ;  /* 0x00000004252e7825 */ /* 0x000fe200078e0206 */
[----:B----4-:R-:W-:Y:S01]  /*0310*/  CS2R R22, SRZ ;  /* 0x0000000000167805 */ /* 0x010fe2000001ff00 */
[----:B------:R0:W4:Y:S04]  /*0320*/  @!P3 LDG.E.EL.128 R24, desc[UR6][R42.64] ;  /* 0x000000062a18b981 */ /* 0x000128000c2e1d00 */
[----:B------:R-:W2:Y:S04]  /*0330*/  @!P3 LDG.E.EL.128 R12, desc[UR6][R46.64] ;  /* 0x000000062e0cb981 */ /* 0x000ea8000c2e1d00 */
[----:B------:R-:W5:Y:S01]  /*0340*/  @!P3 LDG.E.EL.128 R20, desc[UR6][R38.64] ;  /* 0x000000062614b981 */ /* 0x000f62000c2e1d00 */
[----:B------:R-:W-:-:S04]  /*0350*/  IMAD.WIDE R50, R57, 0x4, R60 ;  /* 0x0000000439327825 */ /* 0x000fc800078e023c */
[----:B0-----:R-:W-:-:S04]  /*0360*/  IMAD.WIDE R42, R49, 0x4, R58 ;  /* 0x00000004312a7825 */ /* 0x001fc800078e023a */
[----:B------:R-:W-:-:S04]  /*0370*/  IMAD.WIDE R54, R57, 0x4, R58 ;  /* 0x0000000439367825 */ /* 0x000fc800078e023a */
[----:B-1----:R-:W-:-:S04]  /*0380*/  IMAD.WIDE R44, R45, 0x4, R52 ;  /* 0x000000042d2c7825 */ /* 0x002fc800078e0234 */
[----:B------:R-:W-:-:S04]  /*0390*/  IMAD.WIDE R56, R57, 0x4, R52 ;  /* 0x0000000439387825 */ /* 0x000fc800078e0234 */
[----:B------:R-:W-:-:S04]  /*03a0*/  IMAD.WIDE R58, R37, 0x4, R58 ;  /* 0x00000004253a7825 */ /* 0x000fc800078e023a */
[----:B---3--:R-:W-:Y:S01]  /*03b0*/  FADD R5, R32, R28 ;  /* 0x0000001c20057221 */ /* 0x008fe20000000000 */
[----:B------:R-:W-:Y:S01]  /*03c0*/  FADD R2, R33, R29 ;  /* 0x0000001d21027221 */ /* 0x000fe20000000000 */
[----:B------:R-:W-:Y:S01]  /*03d0*/  FADD R7, R34, R30 ;  /* 0x0000001e22077221 */ /* 0x000fe20000000000 */
[----:B------:R-:W-:Y:S01]  /*03e0*/  FADD R6, R35, R31 ;  /* 0x0000001f23067221 */ /* 0x000fe20000000000 */
[----:B------:R-:W-:Y:S02]  /*03f0*/  CS2R R28, SRZ ;  /* 0x00000000001c7805 */ /* 0x000fe4000001ff00 */
[----:B------:R-:W-:Y:S01]  /*0400*/  CS2R R30, SRZ ;  /* 0x00000000001e7805 */ /* 0x000fe2000001ff00 */
[----:B------:R-:W-:Y:S01]  /*0410*/  IMAD.WIDE R34, R49, 0x4, R60 ;  /* 0x0000000431227825 */ /* 0x000fe200078e023c */
[----:B------:R-:W-:-:S04]  /*0420*/  CS2R R32, SRZ ;  /* 0x0000000000207805 */ /* 0x000fc8000001ff00 */
[----:B------:R0:W3:Y:S01]  /*0430*/  @!P3 LDG.E.EL.128 R28, desc[UR6][R34.64] ;  /* 0x00000006221cb981 */ /* 0x0000e2000c2e1d00 */
[----:B------:R-:W-:-:S04]  /*0440*/  IMAD.WIDE R48, R49, 0x4, R52 ;  /* 0x0000000431307825 */ /* 0x000fc800078e0234 */
[----:B------:R-:W-:Y:S01]  /*0450*/  IMAD.WIDE R60, R37, 0x4, R60 ;  /* 0x00000004253c7825 */ /* 0x000fe200078e023c */
[----:B0-----:R-:W-:-:S03]  /*0460*/  CS2R R34, SRZ ;  /* 0x0000000000227805 */ /* 0x001fc6000001ff00 */
[----:B------:R-:W-:-:S04]  /*0470*/  IMAD.WIDE R52, R37, 0x4, R52 ;  /* 0x0000000425347825 */ /* 0x000fc800078e0234 */
[C---:B-----5:R-:W-:Y:S01]  /*0480*/  FADD R19, -R23.reuse, R19 ;  /* 0x0000001317137221 */ /* 0x060fe20000000100 */
[C---:B----4-:R-:W-:Y:S01]  /*0490*/  FADD R27, -R23.reuse, R27 ;  /* 0x0000001b171b7221 */ /* 0x050fe20000000100 */
[C---:B--2---:R-:W-:Y:S01]  /*04a0*/  FADD R15, -R23.reuse, R15 ;  /* 0x0000000f170f7221 */ /* 0x044fe20000000100 */
[----:B------:R-:W-:Y:S01]  /*04b0*/  FADD R36, -R23, R11 ;  /* 0x0000000b17247221 */ /* 0x000fe20000000100 */
[C---:B------:R-:W-:Y:S01]  /*04c0*/  FADD R18, -R22.reuse, R18 ;  /* 0x0000001216127221 */ /* 0x040fe20000000100 */
[C---:B------:R-:W-:Y:S01]  /*04d0*/  FADD R26, -R22.reuse, R26 ;  /* 0x0000001a161a7221 */ /* 0x040fe20000000100 */
[C---:B------:R-:W-:Y:S01]  /*04e0*/  FADD R14, -R22.reuse, R14 ;  /* 0x0000000e160e7221 */ /* 0x040fe20000000100 */
        /* <DEDUP_REMOVED lines=9> */
[----:B------:R-:W3:Y:S01]  /*0580*/  @!P3 LDG.E.EL.128 R32, desc[UR6][R42.64] ;  /* 0x000000062a20b981 */ /* 0x000ee2000c2e1d00 */
[----:B------:R-:W-:-:S02]  /*0590*/  CS2R R20, SRZ ;  /* 0x0000000000147805 */ /* 0x000fc4000001ff00 */
[----:B------:R-:W-:Y:S02]  /*05a0*/  CS2R R22, SRZ ;  /* 0x0000000000167805 */ /* 0x000fe4000001ff00 */
[----:B------:R-:W-:Y:S02]  /*05b0*/  CS2R R8, SRZ ;  /* 0x0000000000087805 */ /* 0x000fe4000001ff00 */
[----:B------:R-:W-:Y:S02]  /*05c0*/  CS2R R10, SRZ ;  /* 0x00000000000a7805 */ /* 0x000fe4000001ff00 */
[----:B------:R-:W2:Y:S04]  /*05d0*/  @!P3 LDG.E.EL.128 R20, desc[UR6][R50.64] ;  /* 0x000000063214b981 */ /* 0x000ea8000c2e1d00 */
[----:B------:R-:W2:Y:S01]  /*05e0*/  @!P3 LDG.E.EL.128 R8, desc[UR6][R54.64] ;  /* 0x000000063608b981 */ /* 0x000ea2000c2e1d00 */
[----:B---3--:R-:W-:Y:S01]  /*05f0*/  FADD R41, R32, R28 ;  /* 0x0000001c20297221 */ /* 0x008fe20000000000 */
[----:B------:R-:W-:Y:S01]  /*0600*/  FADD R40, R33, R29 ;  /* 0x0000001d21287221 */ /* 0x000fe20000000000 */
[----:B------:R-:W-:Y:S01]  /*0610*/  FADD R43, R34, R30 ;  /* 0x0000001e222b7221 */ /* 0x000fe20000000000 */
[----:B------:R-:W-:Y:S01]  /*0620*/  FADD R42, R35, R31 ;  /* 0x0000001f232a7221 */ /* 0x000fe20000000000 */
[----:B------:R-:W-:-:S02]  /*0630*/  CS2R R32, SRZ ;  /* 0x0000000000207805 */ /* 0x000fc4000001ff00 */
[----:B------:R-:W-:Y:S02]  /*0640*/  CS2R R34, SRZ ;  /* 0x0000000000227805 */ /* 0x000fe4000001ff00 */
[----:B------:R-:W-:Y:S02]  /*0650*/  CS2R R28, SRZ ;  /* 0x00000000001c7805 */ /* 0x000fe4000001ff00 */
[----:B------:R-:W-:Y:S02]  /*0660*/  CS2R R30, SRZ ;  /* 0x00000000001e7805 */ /* 0x000fe4000001ff00 */
[----:B------:R-:W3:Y:S01]  /*0670*/  @!P3 LDG.E.EL.128 R32, desc[UR6][R60.64] ;  /* 0x000000063c20b981 */ /* 0x000ee2000c2e1d00 */
[----:B--2---:R-:W-:Y:S01]  /*0680*/  FADD R47, R8, R20 ;  /* 0x00000014082f7221 */ /* 0x004fe20000000000 */
[----:B------:R-:W-:Y:S01]  /*0690*/  FADD R46, R9, R21 ;  /* 0x00000015092e7221 */ /* 0x000fe20000000000 */
[----:B------:R-:W-:Y:S01]  /*06a0*/  FADD R51, R10, R22 ;  /* 0x000000160a337221 */ /* 0x000fe20000000000 */
[----:B------:R-:W-:Y:S01]  /*06b0*/  FADD R54, R11, R23 ;  /* 0x000000170b367221 */ /* 0x000fe20000000000 */
[----:B------:R-:W3:Y:S01]  /*06c0*/  @!P3 LDG.E.EL.128 R28, desc[UR6][R58.64] ;  /* 0x000000063a1cb981 */ /* 0x000ee2000c2e1d00 */
[----:B------:R-:W-:-:S02]  /*06d0*/  CS2R R20, SRZ ;  /* 0x0000000000147805 */ /* 0x000fc4000001ff00 */
[----:B------:R-:W-:-:S06]  /*06e0*/  CS2R R22, SRZ ;  /* 0x0000000000167805 */ /* 0x000fcc000001ff00 */
[----:B------:R-:W2:Y:S01]  /*06f0*/  @!P3 LDG.E.EL.128 R20, desc[UR6][R52.64] ;  /* 0x000000063414b981 */ /* 0x000ea2000c2e1d00 */
[----:B------:R-:W-:Y:S02]  /*0700*/  CS2R R8, SRZ ;  /* 0x0000000000087805 */ /* 0x000fe4000001ff00 */
[----:B------:R-:W-:-:S06]  /*0710*/  CS2R R10, SRZ ;  /* 0x00000000000a7805 */ /* 0x000fcc000001ff00 */
[----:B------:R-:W4:Y:S01]  /*0720*/  @!P3 LDG.E.EL.128 R8, desc[UR6][R56.64] ;  /* 0x000000063808b981 */ /* 0x000f22000c2e1d00 */
[----:B---3--:R-:W-:Y:S01]  /*0730*/  FADD R55, R28, R32 ;  /* 0x000000201c377221 */ /* 0x008fe20000000000 */
[----:B------:R-:W-:Y:S01]  /*0740*/  FADD R32, R29, R33 ;  /* 0x000000211d207221 */ /* 0x000fe20000000000 */
[----:B------:R-:W-:Y:S01]  /*0750*/  FADD R50, R31, R35 ;  /* 0x000000231f327221 */ /* 0x000fe20000000000 */
[----:B------:R-:W-:-:S03]  /*0760*/  FADD R33, R30, R34 ;  /* 0x000000221e217221 */ /* 0x000fc60000000000 */
[----:B--2---:R-:W-:Y:S01]  /*0770*/  FADD R50, R50, R23 ;  /* 0x0000001732327221 */ /* 0x004fe20000000000 */
[----:B------:R-:W-:Y:S02]  /*0780*/  FADD R52, R33, R22 ;  /* 0x0000001621347221 */ /* 0x000fe40000000000 */
[----:B------:R-:W0:Y:S01]  /*0790*/  LDC.64 R22, c[0x0][0x238] ;  /* 0x00008e00ff167b82 */ /* 0x000e220000000a00 */
[----:B------:R-:W-:Y:S02]  /*07a0*/  CS2R R28, SRZ ;  /* 0x00000000001c7805 */ /* 0x000fe4000001ff00 */
[----:B------:R-:W-:-:S06]  /*07b0*/  CS2R R30, SRZ ;  /* 0x00000000001e7805 */ /* 0x000fcc000001ff00 */
[----:B------:R1:W2:Y:S01]  /*07c0*/  @!P3 LDG.E.EL.128 R28, desc[UR6][R48.64] ;  /* 0x00000006301cb981 */ /* 0x0002a2000c2e1d00 */
[----:B----4-:R-:W-:Y:S01]  /*07d0*/  FADD R54, R54, R11 ;  /* 0x0000000b36367221 */ /* 0x010fe20000000000 */
[----:B------:R-:W-:Y:S01]  /*07e0*/  FADD R51, R51, R10 ;  /* 0x0000000a33337221 */ /* 0x000fe20000000000 */
[----:B-1----:R-:W-:Y:S01]  /*07f0*/  FADD R48, R46, R9 ;  /* 0x000000092e307221 */ /* 0x002fe20000000000 */
[----:B------:R-:W-:Y:S01]  /*0800*/  SHF.L.U32 R46, R0, 0x2, RZ ;  /* 0x00000002002e7819 */ /* 0x000fe200000006ff */
[----:B------:R-:W-:-:S03]  /*0810*/  FADD R47, R47, R8 ;  /* 0x000000082f2f7221 */ /* 0x000fc60000000000 */
[----:B------:R-:W-:Y:S02]  /*0820*/  LOP3.LUT R49, R3, 0x3c, R46, 0xf8, !PT ;  /* 0x0000003c03317812 */ /* 0x000fe400078ef82e */
[----:B------:R-:W-:Y:S02]  /*0830*/  CS2R R8, SRZ ;  /* 0x0000000000087805 */ /* 0x000fe4000001ff00 */
[----:B------:R-:W-:Y:S01]  /*0840*/  CS2R R10, SRZ ;  /* 0x00000000000a7805 */ /* 0x000fe2000001ff00 */
[----:B0-----:R-:W-:-:S05]  /*0850*/  IMAD.WIDE R56, R49, 0x4, R22 ;  /* 0x0000000431387825 */ /* 0x001fca00078e0216 */
[----:B------:R-:W3:Y:S01]  /*0860*/  @!P3 LDG.E.EL.128 R8, desc[UR6][R56.64] ;  /* 0x000000063808b981 */ /* 0x000ee2000c2e1d00 */
[----:B------:R-:W-:Y:S01]  /*0870*/  FADD R53, R32, R21 ;  /* 0x0000001520357221 */ /* 0x000fe20000000000 */
[----:B------:R-:W-:Y:S02]  /*0880*/  CS2R R32, SRZ ;  /* 0x0000000000207805 */ /* 0x000fe4000001ff00 */
[----:B------:R-:W-:-:S06]  /*0890*/  CS2R R34, SRZ ;  /* 0x0000000000227805 */ /* 0x000fcc000001ff00 */
[----:B------:R-:W4:Y:S01]  /*08a0*/  @!P3 LDG.E.EL.128 R32, desc[UR6][R44.64] ;  /* 0x000000062c20b981 */ /* 0x000f22000c2e1d00 */
[----:B------:R-:W-:Y:S02]  /*08b0*/  FADD R55, R55, R20 ;  /* 0x0000001437377221 */ /* 0x000fe40000000000 */
[----:B------:R-:W0:Y:S01]  /*08c0*/  LDC.64 R20, c[0x0][0x240] ;  /* 0x00009000ff147b82 */ /* 0x000e220000000a00 */
[----:B------:R-:W-:Y:S01]  /*08d0*/  CS2R R22, SRZ ;  /* 0x0000000000167805 */ /* 0x000fe2000001ff00 */
[----:B--2---:R-:W-:Y:S01]  /*08e0*/  FADD R42, R42, R31 ;  /* 0x0000001f2a2a7221 */ /* 0x004fe20000000000 */
[----:B------:R-:W-:Y:S01]  /*08f0*/  FADD R43, R43, R30 ;  /* 0x0000001e2b2b7221 */ /* 0x000fe20000000000 */
[----:B---3--:R-:W-:-:S04]  /*0900*/  FADD R11, R11, 9.9999997473787516356e-06 ;  /* 0x3727c5ac0b0b7421 */ /* 0x008fc80000000000 */
[----:B------:R-:W1:Y:S01]  /*0910*/  MUFU.SQRT R31, R11 ;  /* 0x0000000b001f7308 */ /* 0x000e620000002000 */
[----:B------:R-:W-:Y:S01]  /*0920*/  FADD R8, R8, 9.9999997473787516356e-06 ;  /* 0x3727c5ac08087421 */ /* 0x000fe20000000000 */
[----:B------:R-:W-:-:S06]  /*0930*/  FADD R9, R9, 9.9999997473787516356e-06 ;  /* 0x3727c5ac09097421 */ /* 0x000fcc0000000000 */
[----:B------:R-:W2:Y:S08]  /*0940*/  MUFU.SQRT R30, R9 ;  /* 0x00000009001e7308 */ /* 0x000eb00000002000 */
[----:B------:R-:W3:Y:S01]  /*0950*/  MUFU.SQRT R8, R8 ;  /* 0x0000000800087308 */ /* 0x000ee20000002000 */
[C---:B-1----:R-:W-:Y:S02]  /*0960*/  FSETP.GT.AND P2, PT, R31.reuse, 8.50705917302346158658e+37, PT ;  /* 0x7e8000001f00780b */ /* 0x042fe40003f44000 */
[----:B------:R-:W-:-:S02]  /*0970*/  FSETP.GEU.AND P6, PT, R31, 1.175494350822287508e-38, PT ;  /* 0x008000001f00780b */ /* 0x000fc40003fce000 */
[C---:B--2---:R-:W-:Y:S02]  /*0980*/  FSETP.GT.AND P1, PT, R30.reuse, 8.50705917302346158658e+37, PT ;  /* 0x7e8000001e00780b */ /* 0x044fe40003f24000 */
[----:B------:R-:W-:-:S07]  /*0990*/  FSETP.GEU.AND P5, PT, R30, 1.175494350822287508e-38, PT ;  /* 0x008000001e00780b */ /* 0x000fce0003fae000 */
[----:B------:R-:W-:Y:S01]  /*09a0*/  @P2 FMUL R31, R31, 0.25 ;  /* 0x3e8000001f1f2820 */ /* 0x000fe20000400000 */
[C---:B---3--:R-:W-:Y:S02]  /*09b0*/  FSETP.GT.AND P0, PT, R8.reuse, 8.50705917302346158658e+37, PT ;  /* 0x7e8000000800780b */ /* 0x048fe40003f04000 */
[----:B------:R-:W-:Y:S01]  /*09c0*/  FSETP.GEU.AND P4, PT, R8, 1.175494350822287508e-38, PT ;  /* 0x008000000800780b */ /* 0x000fe20003f8e000 */
[----:B------:R-:W-:Y:S01]  /*09d0*/  @!P6 FMUL R31, R31, 16777216 ;  /* 0x4b8000001f1fe820 */ /* 0x000fe20000400000 */
[----:B------:R-:W-:Y:S01]  /*09e0*/  FADD R40, R40, R29 ;  /* 0x0000001d28287221 */ /* 0x000fe20000000000 */
[----:B------:R-:W-:Y:S01]  /*09f0*/  FADD R41, R41, R28 ;  /* 0x0000001c29297221 */ /* 0x000fe20000000000 */
[----:B0-----:R-:W-:Y:S01]  /*0a00*/  IMAD.WIDE R28, R49, 0x4, R20 ;  /* 0x00000004311c7825 */ /* 0x001fe200078e0214 */
[----:B------:R-:W-:-:S03]  /*0a10*/  CS2R R20, SRZ ;  /* 0x0000000000147805 */ /* 0x000fc6000001ff00 */
[----:B------:R-:W-:Y:S01]  /*0a20*/  @P1 FMUL R30, R30, 0.25 ;  /* 0x3e8000001e1e1820 */ /* 0x000fe20000400000 */
[----:B------:R-:W0:Y:S01]  /*0a30*/  MUFU.RCP R31, R31 ;  /* 0x0000001f001f7308 */ /* 0x000e220000001000 */
[----:B------:R-:W-:Y:S02]  /*0a40*/  IMAD.MOV.U32 R11, RZ, RZ, 0x3e800000 ;  /* 0x3e800000ff0b7424 */ /* 0x000fe400078e00ff */
[----:B----4-:R-:W-:Y:S01]  /*0a50*/  FADD R35, R6, R35 ;  /* 0x0000002306237221 */ /* 0x010fe20000000000 */
[----:B------:R-:W-:Y:S01]  /*0a60*/  FADD R34, R7, R34 ;  /* 0x0000002207227221 */ /* 0x000fe20000000000 */
[----:B------:R-:W-:Y:S01]  /*0a70*/  @P0 FMUL R8, R8, 0.25 ;  /* 0x3e80000008080820 */ /* 0x000fe20000400000 */
[----:B------:R-:W1:Y:S01]  /*0a80*/  LDC.64 R6, c[0x0][0x248] ;  /* 0x00009200ff067b82 */ /* 0x000e620000000a00 */
[----:B------:R-:W-:Y:S01]  /*0a90*/  @!P5 FMUL R30, R30, 16777216 ;  /* 0x4b8000001e1ed820 */ /* 0x000fe20000400000 */
[----:B------:R2:W3:Y:S01]  /*0aa0*/  @!P3 LDG.E.EL.128 R20, desc[UR6][R28.64] ;  /* 0x000000061c14b981 */ /* 0x0004e2000c2e1d00 */
[----:B------:R-:W-:-:S04]  /*0ab0*/  @!P4 FMUL R8, R8, 16777216 ;  /* 0x4b8000000808c820 */ /* 0x000fc80000400000 */
[----:B------:R-:W-:Y:S01]  /*0ac0*/  MUFU.RCP R9, R8 ;  /* 0x0000000800097308 */ /* 0x000fe20000001000 */
[----:B--2---:R-:W-:-:S07]  /*0ad0*/  FSEL R28, R11, 1, P2 ;  /* 0x3f8000000b1c7808 */ /* 0x004fce0001000000 */
[----:B------:R-:W2:Y:S01]  /*0ae0*/  MUFU.RCP R30, R30 ;  /* 0x0000001e001e7308 */ /* 0x000ea20000001000 */
[----:B------:R-:W-:Y:S01]  /*0af0*/  @!P6 FMUL R28, R28, 16777216 ;  /* 0x4b8000001c1ce820 */ /* 0x000fe20000400000 */
[----:B------:R-:W-:-:S03]  /*0b00*/  FSEL R29, R11, 1, P1 ;  /* 0x3f8000000b1d7808 */ /* 0x000fc60000800000 */
[----:B0-----:R-:W-:Y:S01]  /*0b10*/  FMUL R44, R31, R28 ;  /* 0x0000001c1f2c7220 */ /* 0x001fe20000400000 */
[----:B------:R-:W-:Y:S01]  /*0b20*/  FSEL R28, R11, 1, P0 ;  /* 0x3f8000000b1c7808 */ /* 0x000fe20000000000 */
[----:B------:R-:W-:-:S04]  /*0b30*/  @!P5 FMUL R29, R29, 16777216 ;  /* 0x4b8000001d1dd820 */ /* 0x000fc80000400000 */
[----:B------:R-:W-:Y:S01]  /*0b40*/  @!P4 FMUL R28, R28, 16777216 ;  /* 0x4b8000001c1cc820 */ /* 0x000fe20000400000 */
[----:B-1----:R-:W-:-:S04]  /*0b50*/  IMAD.WIDE R6, R49, 0x4, R6 ;  /* 0x0000000431067825 */ /* 0x002fc800078e0206 */
[----:B--2---:R-:W-:Y:S01]  /*0b60*/  FMUL R8, R30, R29 ;  /* 0x0000001d1e087220 */ /* 0x004fe20000400000 */
[----:B------:R-:W-:Y:S01]  /*0b70*/  FMUL R9, R9, R28 ;  /* 0x0000001c09097220 */ /* 0x000fe20000400000 */
[----:B------:R-:W-:Y:S02]  /*0b80*/  CS2R R28, SRZ ;  /* 0x00000000001c7805 */ /* 0x000fe4000001ff00 */
[----:B------:R-:W-:-:S06]  /*0b90*/  CS2R R30, SRZ ;  /* 0x00000000001e7805 */ /* 0x000fcc000001ff00 */
[----:B------:R0:W3:Y:S01]  /*0ba0*/  @!P3 LDG.E.EL.128 R28, desc[UR6][R6.64] ;  /* 0x00000006061cb981 */ /* 0x0000e2000c2e1d00 */
[----:B------:R-:W-:Y:S01]  /*0bb0*/  FADD R10, R10, 9.9999997473787516356e-06 ;  /* 0x3727c5ac0a0a7421 */ /* 0x000fe20000000000 */
[----:B------:R-:W-:Y:S01]  /*0bc0*/  FADD R5, R5, R32 ;  /* 0x0000002005057221 */ /* 0x000fe20000000000 */
[----:B------:R-:W-:Y:S02]  /*0bd0*/  FMUL R32, R44, R19 ;  /* 0x000000132c207220 */ /* 0x000fe40000400000 */
[----:B------:R-:W1:Y:S01]  /*0be0*/  MUFU.SQRT R19, R10 ;  /* 0x0000000a00137308 */ /* 0x000e620000002000 */
[----:B------:R-:W2:Y:S01]  /*0bf0*/  S2UR UR5, SR_CgaCtaId ;  /* 0x00000000000579c3 */ /* 0x000ea20000008800 */
[C---:B-1----:R-:W-:Y:S02]  /*0c00*/  FSETP.GT.AND P0, PT, R19.reuse, 8.50705917302346158658e+37, PT ;  /* 0x7e8000001300780b */ /* 0x042fe40003f04000 */
[----:B------:R-:W-:Y:S01]  /*0c10*/  FSETP.GEU.AND P1, PT, R19, 1.175494350822287508e-38, PT ;  /* 0x008000001300780b */ /* 0x000fe20003f2e000 */
[----:B------:R-:W-:-:S10]  /*0c20*/  FADD R2, R2, R33 ;  /* 0x0000002102027221 */ /* 0x000fd40000000000 */
[----:B------:R-:W-:-:S04]  /*0c30*/  @P0 FMUL R19, R19, 0.25 ;  /* 0x3e80000013130820 */ /* 0x000fc80000400000 */
[----:B------:R-:W-:Y:S01]  /*0c40*/  @!P1 FMUL R19, R19, 16777216 ;  /* 0x4b80000013139820 */ /* 0x000fe20000400000 */
[----:B0-----:R-:W-:-:S03]  /*0c50*/  SHF.L.U32 R6, R0, 0x8, RZ ;  /* 0x0000000800067819 */ /* 0x001fc600000006ff */
[----:B------:R0:W1:Y:S01]  /*0c60*/  MUFU.RCP R33, R19 ;  /* 0x0000001300217308 */ /* 0x0000620000001000 */
[C---:B------:R-:W-:Y:S01]  /*0c70*/  FMUL R36, R44.reuse, R36 ;  /* 0x000000242c247220 */ /* 0x040fe20000400000 */
[C---:B------:R-:W-:Y:S01]  /*0c80*/  FMUL R56, R44.reuse, R27 ;  /* 0x0000001b2c387220 */ /* 0x040fe20000400000 */
[----:B------:R-:W-:Y:S01]  /*0c90*/  FMUL R58, R44, R15 ;  /* 0x0000000f2c3a7220 */ /* 0x000fe20000400000 */
[----:B------:R-:W-:Y:S01]  /*0ca0*/  FSEL R44, R11, 1, P0 ;  /* 0x3f8000000b2c7808 */ /* 0x000fe20000000000 */
[----:B------:R-:W-:Y:S01]  /*0cb0*/  UMOV UR4, 0x400 ;  /* 0x0000040000047882 */ /* 0x000fe20000000000 */
[----:B------:R-:W-:Y:S02]  /*0cc0*/  SHF.R.U32.HI R27, RZ, 0x4, R0 ;  /* 0x00000004ff1b7819 */ /* 0x000fe40000011600 */
[----:B------:R-:W-:Y:S01]  /*0cd0*/  LOP3.LUT R6, R6, 0xf00, RZ, 0xc0, !PT ;  /* 0x00000f0006067812 */ /* 0x000fe200078ec0ff */
[----:B--2---:R-:W-:Y:S01]  /*0ce0*/  UPRMT UR4, UR5, 0x654, UR4 ;  /* 0x0000065405047896 */ /* 0x004fe20008000004 */
[----:B------:R-:W-:Y:S01]  /*0cf0*/  SGXT.U32 R27, R27, 0x4 ;  /* 0x000000041b1b781a */ /* 0x000fe20000000000 */
[----:B------:R-:W-:Y:S01]  /*0d00*/  @!P1 FMUL R44, R44, 16777216 ;  /* 0x4b8000002c2c9820 */ /* 0x000fe20000400000 */
[----:B------:R-:W-:-:S02]  /*0d10*/  LOP3.LUT R10, R6, 0x40, RZ, 0xfc, !PT ;  /* 0x00000040060a7812 */ /* 0x000fc400078efcff */
[C---:B0-----:R-:W-:Y:S01]  /*0d20*/  LOP3.LUT R19, R6.reuse, 0x80, RZ, 0xfc, !PT ;  /* 0x0000008006137812 */ /* 0x041fe200078efcff */
[----:B-1----:R-:W-:Y:S01]  /*0d30*/  FMUL R33, R33, R44 ;  /* 0x0000002c21217220 */ /* 0x002fe20000400000 */
[----:B------:R-:W-:Y:S02]  /*0d40*/  LOP3.LUT R27, R6, R27, RZ, 0xfc, !PT ;  /* 0x0000001b061b7212 */ /* 0x000fe400078efcff */
[----:B------:R-:W-:Y:S01]  /*0d50*/  LEA.HI R10, R10, UR4, RZ, 0x1e ;  /* 0x000000040a0a7c11 */ /* 0x000fe2000f8ff0ff */
[----:B------:R-:W-:Y:S01]  /*0d60*/  FMUL R45, R9, R12 ;  /* 0x0000000c092d7220 */ /* 0x000fe20000400000 */
[----:B------:R-:W-:-:S03]  /*0d70*/  FMUL R12, R8, R17 ;  /* 0x00000011080c7220 */ /* 0x000fc60000400000 */
[----:B------:R-:W-:Y:S02]  /*0d80*/  IMAD R10, R27, 0x4, R10 ;  /* 0x000000041b0a7824 */ /* 0x000fe400078e020a */
[----:B------:R-:W-:Y:S01]  /*0d90*/  FMUL R38, R8, R38 ;  /* 0x0000002608267220 */ /* 0x000fe20000400000 */
[----:B------:R-:W-:Y:S01]  /*0da0*/  FMUL R39, R9, R39 ;  /* 0x0000002709277220 */ /* 0x000fe20000400000 */
[C---:B------:R-:W-:Y:S01]  /*0db0*/  FMUL R37, R33.reuse, R37 ;  /* 0x0000002521257220 */ /* 0x040fe20000400000 */
[----:B------:R-:W-:Y:S01]  /*0dc0*/  FMUL R17, R33, R18 ;  /* 0x0000001221117220 */ /* 0x000fe20000400000 */
[-CC-:B---3--:R-:W-:Y:S01]  /*0dd0*/  FFMA R11, R58, R23.reuse, R31.reuse ;  /* 0x000000173a0b7223 */ /* 0x188fe2000000001f */
[-CC-:B------:R-:W-:Y:S01]  /*0de0*/  FFMA R7, R56, R23.reuse, R31.reuse ;  /* 0x0000001738077223 */ /* 0x180fe2000000001f */
[-CC-:B------:R-:W-:Y:S01]  /*0df0*/  FFMA R15, R32, R23.reuse, R31.reuse ;  /* 0x00000017200f7223 */ /* 0x180fe2000000001f */
[----:B------:R-:W-:Y:S01]  /*0e00*/  FFMA R36, R36, R23, R31 ;  /* 0x0000001724247223 */ /* 0x000fe2000000001f */
[----:B------:R-:W-:-:S02]  /*0e10*/  LOP3.LUT R23, R6, 0xc0, RZ, 0xfc, !PT ;  /* 0x000000c006177812 */ /* 0x000fc400078efcff */
[----:B------:R-:W-:Y:S02]  /*0e20*/  LEA.HI R6, R6, UR4, RZ, 0x1e ;  /* 0x0000000406067c11 */ /* 0x000fe4000f8ff0ff */
[----:B------:R-:W-:Y:S02]  /*0e30*/  LEA.HI R32, R19, UR4, RZ, 0x1e ;  /* 0x0000000413207c11 */ /* 0x000fe4000f8ff0ff */
[----:B------:R-:W-:Y:S02]  /*0e40*/  LEA.HI R44, R23, UR4, RZ, 0x1e ;  /* 0x00000004172c7c11 */ /* 0x000fe4000f8ff0ff */
[C---:B------:R-:W-:Y:S02]  /*0e50*/  LEA R19, R27.reuse, R6, 0x2 ;  /* 0x000000061b137211 */ /* 0x040fe400078e10ff */
[C---:B------:R-:W-:Y:S02]  /*0e60*/  LEA R23, R27.reuse, R32, 0x2 ;  /* 0x000000201b177211 */ /* 0x040fe400078e10ff */
[----:B------:R-:W-:Y:S01]  /*0e70*/  LEA R6, R27, R44, 0x2 ;  /* 0x0000002c1b067211 */ /* 0x000fe200078e10ff */
[C---:B------:R-:W-:Y:S01]  /*0e80*/  FMUL R27, R9.reuse, R16 ;  /* 0x00000010091b7220 */ /* 0x040fe20000400000 */
[C---:B------:R-:W-:Y:S01]  /*0e90*/  FMUL R16, R8.reuse, R25 ;  /* 0x0000001908107220 */ /* 0x040fe20000400000 */
[----:B------:R-:W-:Y:S01]  /*0ea0*/  FMUL R31, R9, R24 ;  /* 0x00000018091f7220 */ /* 0x000fe20000400000 */
[----:B------:R-:W-:Y:S01]  /*0eb0*/  FMUL R8, R8, R13 ;  /* 0x0000000d08087220 */ /* 0x000fe20000400000 */
[C---:B------:R-:W-:Y:S01]  /*0ec0*/  FMUL R25, R33.reuse, R26 ;  /* 0x0000001a21197220 */ /* 0x040fe20000400000 */
[----:B------:R-:W-:Y:S01]  /*0ed0*/  FMUL R13, R33, R14 ;  /* 0x0000000e210d7220 */ /* 0x000fe20000400000 */
[-CC-:B------:R-:W-:Y:S01]  /*0ee0*/  FFMA R9, R16, R21.reuse, R29.reuse ;  /* 0x0000001510097223 */ /* 0x180fe2000000001d */
[-CC-:B------:R-:W-:Y:S01]  /*0ef0*/  FFMA R33, R12, R21.reuse, R29.reuse ;  /* 0x000000150c217223 */ /* 0x180fe2000000001d */
[-CC-:B------:R-:W-:Y:S01]  /*0f00*/  FFMA R12, R45, R20.reuse, R28.reuse ;  /* 0x000000142d0c7223 */ /* 0x180fe2000000001c */
[-CC-:B------:R-:W-:Y:S01]  /*0f10*/  FFMA R16, R31, R20.reuse, R28.reuse ;  /* 0x000000141f107223 */ /* 0x180fe2000000001c */
[-CC-:B------:R-:W-:Y:S01]  /*0f20*/  FFMA R24, R27, R20.reuse, R28.reuse ;  /* 0x000000141b187223 */ /* 0x180fe2000000001c */
[----:B------:R-:W-:Y:S01]  /*0f30*/  FFMA R20, R39, R20, R28 ;  /* 0x0000001427147223 */ /* 0x000fe2000000001c */
[-CC-:B------:R-:W-:Y:S01]  /*0f40*/  FFMA R8, R8, R21.reuse, R29.reuse ;  /* 0x0000001508087223 */ /* 0x180fe2000000001d */
[----:B------:R-:W-:-:S03]  /*0f50*/  FFMA R21, R38, R21, R29 ;  /* 0x0000001526157223 */ /* 0x000fc6000000001d */
[C---:B------:R-:W-:Y:S01]  /*0f60*/  FSETP.GEU.AND P2, PT, R5.reuse, -R20, PT ;  /* 0x800000140500720b */ /* 0x040fe20003f4e000 */
[----:B------:R-:W-:Y:S01]  /*0f70*/  FADD R5, R5, R20 ;  /* 0x0000001405057221 */ /* 0x000fe20000000000 */
[-CC-:B------:R-:W-:Y:S01]  /*0f80*/  FFMA R37, R37, R22.reuse, R30.reuse ;  /* 0x0000001625257223 */ /* 0x180fe2000000001e */
[C---:B------:R-:W-:Y:S01]  /*0f90*/  FSETP.GEU.AND P3, PT, R2.reuse, -R21, PT ;  /* 0x800000150200720b */ /* 0x040fe20003f6e000 */
[----:B------:R-:W-:Y:S02]  /*0fa0*/  FADD R2, R2, R21 ;  /* 0x0000001502027221 */ /* 0x000fe40000000000 */
[----:B------:R-:W-:Y:S01]  /*0fb0*/  FSEL R20, R5, RZ, P2 ;  /* 0x000000ff05147208 */ /* 0x000fe20001000000 */
[----:B------:R-:W-:Y:S01]  /*0fc0*/  FFMA R18, R17, R22, R30 ;  /* 0x0000001611127223 */ /* 0x000fe2000000001e */
[C---:B------:R-:W-:Y:S01]  /*0fd0*/  FSETP.GEU.AND P2, PT, R47.reuse, -R16, PT ;  /* 0x800000102f00720b */ /* 0x040fe20003f4e000 */
[----:B------:R-:W-:Y:S01]  /*0fe0*/  FADD R16, R47, R16 ;  /* 0x000000102f107221 */ /* 0x000fe20000000000 */
[C---:B------:R-:W-:Y:S01]  /*0ff0*/  FSETP.GEU.AND P4, PT, R34.reuse, -R37, PT ;  /* 0x800000252200720b */ /* 0x040fe20003f8e000 */
[----:B------:R-:W-:Y:S01]  /*1000*/  FADD R34, R34, R37 ;  /* 0x0000002522227221 */ /* 0x000fe20000000000 */
[C---:B------:R-:W-:Y:S01]  /*1010*/  FSETP.GEU.AND P5, PT, R35.reuse, -R36, PT ;  /* 0x800000242300720b */ /* 0x040fe20003fae000 */
[----:B------:R-:W-:Y:S01]  /*1020*/  FADD R35, R35, R36 ;  /* 0x0000002423237221 */ /* 0x000fe20000000000 */
        /* <DEDUP_REMOVED lines=8> */
[C---:B------:R-:W-:Y:S01]  /*10b0*/  FSETP.GEU.AND P1, PT, R43.reuse, -R18, PT ;  /* 0x800000122b00720b */ /* 0x040fe20003f2e000 */
[----:B------:R-:W-:Y:S01]  /*10c0*/  FADD R18, R43, R18 ;  /* 0x000000122b127221 */ /* 0x000fe20000000000 */
[----:B------:R-:W-:-:S02]  /*10d0*/  FSEL R16, R16, RZ, P2 ;  /* 0x000000ff10107208 */ /* 0x000fc40001000000 */
[C---:B------:R-:W-:Y:S01]  /*10e0*/  FSETP.GEU.AND P2, PT, R42.reuse, -R15, PT ;  /* 0x8000000f2a00720b */ /* 0x040fe20003f4e000 */
[----:B------:R-:W-:Y:S01]  /*10f0*/  FADD R15, R42, R15 ;  /* 0x0000000f2a0f7221 */ /* 0x000fe20000000000 */
[----:B------:R-:W-:Y:S01]  /*1100*/  FSEL R34, R34, RZ, P4 ;  /* 0x000000ff22227208 */ /* 0x000fe20002000000 */
[----:B------:R-:W-:Y:S01]  /*1110*/  FFMA R13, R13, R22, R30 ;  /* 0x000000160d0d7223 */ /* 0x000fe2000000001e */
[----:B------:R-:W-:Y:S01]  /*1120*/  FSEL R35, R35, RZ, P5 ;  /* 0x000000ff23237208 */ /* 0x000fe20002800000 */
[----:B------:R-:W-:Y:S01]  /*1130*/  STS [R19], R20 ;  /* 0x0000001413007388 */ /* 0x000fe20000000800 */
[C---:B------:R-:W-:Y:S01]  /*1140*/  FSETP.GEU.AND P4, PT, R51.reuse, -R14, PT ;  /* 0x8000000e3300720b */ /* 0x040fe20003f8e000 */
[----:B------:R-:W-:Y:S01]  /*1150*/  FADD R14, R51, R14 ;  /* 0x0000000e330e7221 */ /* 0x000fe20000000000 */
[----:B------:R-:W-:Y:S02]  /*1160*/  FSEL R24, R24, RZ, P6 ;  /* 0x000000ff18187208 */ /* 0x000fe40003000000 */
[----:B------:R-:W-:Y:S01]  /*1170*/  FSEL R9, R9, RZ, P3 ;  /* 0x000000ff09097208 */ /* 0x000fe20001800000 */
[----:B------:R0:W-:Y:S01]  /*1180*/  STS [R10+0x100], R5 ;  /* 0x000100050a007388 */ /* 0x0001e20000000800 */
[----:B------:R-:W-:-:S02]  /*1190*/  FSEL R33, R33, RZ, P0 ;  /* 0x000000ff21217208 */ /* 0x000fc40000000000 */
[C---:B------:R-:W-:Y:S01]  /*11a0*/  FSETP.GEU.AND P3, PT, R54.reuse, -R7, PT ;  /* 0x800000073600720b */ /* 0x040fe20003f6e000 */
[----:B------:R-:W-:Y:S01]  /*11b0*/  FADD R7, R54, R7 ;  /* 0x0000000736077221 */ /* 0x000fe20000000000 */
[C---:B------:R-:W-:Y:S01]  /*11c0*/  FSETP.GEU.AND P5, PT, R55.reuse, -R12, PT ;  /* 0x8000000c3700720b */ /* 0x040fe20003fae000 */
[----:B------:R-:W-:Y:S01]  /*11d0*/  FADD R12, R55, R12 ;  /* 0x0000000c370c7221 */ /* 0x000fe20000000000 */
[----:B------:R-:W-:Y:S01]  /*11e0*/  FSEL R18, R18, RZ, P1 ;  /* 0x000000ff12127208 */ /* 0x000fe20000800000 */
[----:B------:R-:W-:Y:S01]  /*11f0*/  STS [R23+0x200], R34 ;  /* 0x0002002217007388 */ /* 0x000fe20000000800 */
[C---:B------:R-:W-:Y:S01]  /*1200*/  FSETP.GEU.AND P6, PT, R53.reuse, -R8, PT ;  /* 0x800000083500720b */ /* 0x040fe20003fce000 */
[----:B------:R-:W-:Y:S01]  /*1210*/  FADD R8, R53, R8 ;  /* 0x0000000835087221 */ /* 0x000fe20000000000 */
[----:B------:R-:W-:Y:S01]  /*1220*/  FSEL R15, R15, RZ, P2 ;  /* 0x000000ff0f0f7208 */ /* 0x000fe20001000000 */
[----:B------:R-:W-:Y:S01]  /*1230*/  STS [R6+0x300], R35 ;  /* 0x0003002306007388 */ /* 0x000fe20000000800 */
[C---:B------:R-:W-:Y:S01]  /*1240*/  FSETP.GEU.AND P0, PT, R52.reuse, -R13, PT ;  /* 0x8000000d3400720b */ /* 0x040fe20003f0e000 */
[----:B------:R-:W-:Y:S01]  /*1250*/  FADD R13, R52, R13 ;  /* 0x0000000d340d7221 */ /* 0x000fe20000000000 */
[C---:B------:R-:W-:Y:S01]  /*1260*/  FSETP.GEU.AND P1, PT, R50.reuse, -R11, PT ;  /* 0x8000000b3200720b */ /* 0x040fe20003f2e000 */
[----:B------:R-:W-:Y:S01]  /*1270*/  STS [R19+0x40], R24 ;  /* 0x0000401813007388 */ /* 0x000fe20000000800 */
[----:B------:R-:W-:Y:S01]  /*1280*/  FADD R11, R50, R11 ;  /* 0x0000000b320b7221 */ /* 0x000fe20000000000 */
[----:B------:R-:W-:-:S02]  /*1290*/  FSEL R14, R14, RZ, P4 ;  /* 0x000000ff0e0e7208 */ /* 0x000fc40002000000 */
[----:B------:R-:W-:Y:S01]  /*12a0*/  STS [R10+0x140], R33 ;  /* 0x000140210a007388 */ /* 0x000fe20000000800 */
[----:B------:R-:W-:Y:S02]  /*12b0*/  FSEL R7, R7, RZ, P3 ;  /* 0x000000ff07077208 */ /* 0x000fe40001800000 */
[----:B------:R-:W-:Y:S01]  /*12c0*/  FSEL R12, R12, RZ, P5 ;  /* 0x000000ff0c0c7208 */ /* 0x000fe20002800000 */
[----:B------:R1:W-:Y:S01]  /*12d0*/  STS [R23+0x240], R18 ;  /* 0x0002401217007388 */ /* 0x0003e20000000800 */
[----:B0-----:R-:W-:-:S03]  /*12e0*/  FSEL R5, R8, RZ, P6 ;  /* 0x000000ff08057208 */ /* 0x001fc60003000000 */
[----:B------:R-:W-:Y:S01]  /*12f0*/  STS [R6+0x340], R15 ;  /* 0x0003400f06007388 */ /* 0x000fe20000000800 */
[----:B------:R-:W-:Y:S01]  /*1300*/  FSEL R20, R13, RZ, P0 ;  /* 0x000000ff0d147208 */ /* 0x000fe20000000000 */
[----:B------:R-:W-:Y:S02]  /*1310*/  IMAD.SHL.U32 R2, R0, 0x4, RZ ;  /* 0x0000000400027824 */ /* 0x000fe400078e00ff */
[----:B------:R-:W-:Y:S01]  /*1320*/  STS [R19+0x80], R16 ;  /* 0x0000801013007388 */ /* 0x000fe20000000800 */
[----:B------:R-:W-:-:S03]  /*1330*/  FSEL R21, R11, RZ, P1 ;  /* 0x000000ff0b157208 */ /* 0x000fc60000800000 */
[----:B------:R0:W-:Y:S04]  /*1340*/  STS [R10+0x180], R9 ;  /* 0x000180090a007388 */ /* 0x0001e80000000800 */
[----:B------:R-:W-:Y:S04]  /*1350*/  STS [R23+0x280], R14 ;  /* 0x0002800e17007388 */ /* 0x000fe80000000800 */
[----:B------:R2:W-:Y:S01]  /*1360*/  STS [R6+0x380], R7 ;  /* 0x0003800706007388 */ /* 0x0005e20000000800 */
[----:B------:R-:W-:-:S03]  /*1370*/  LOP3.LUT R2, R2, 0x3fc, RZ, 0xc0, !PT ;  /* 0x000003fc02027812 */ /* 0x000fc600078ec0ff */
[----:B------:R3:W-:Y:S04]  /*1380*/  STS [R19+0xc0], R12 ;  /* 0x0000c00c13007388 */ /* 0x0007e80000000800 */
[----:B------:R4:W-:Y:S04]  /*1390*/  STS [R10+0x1c0], R5 ;  /* 0x0001c0050a007388 */ /* 0x0009e80000000800 */
[----:B------:R5:W-:Y:S04]  /*13a0*/  STS [R23+0x2c0], R20 ;  /* 0x0002c01417007388 */ /* 0x000be80000000800 */
[----:B------:R0:W-:Y:S01]  /*13b0*/  STS [R6+0x3c0], R21 ;  /* 0x0003c01506007388 */ /* 0x0001e20000000800 */
[----:B------:R-:W-:-:S02]  /*13c0*/  LOP3.LUT R17, R2, 0x400, RZ, 0xfc, !PT ;  /* 0x0000040002117812 */ /* 0x000fc400078efcff */
[----:B-1----:R-:W-:Y:S02]  /*13d0*/  LOP3.LUT R18, R2, 0x800, RZ, 0xfc, !PT ;  /* 0x0000080002127812 */ /* 0x002fe400078efcff */
[----:B------:R-:W-:Y:S02]  /*13e0*/  SHF.R.U32.HI R17, RZ, 0x2, R17 ;  /* 0x00000002ff117819 */ /* 0x000fe40000011611 */
[----:B------:R-:W-:Y:S02]  /*13f0*/  SHF.R.U32.HI R18, RZ, 0x2, R18 ;  /* 0x00000002ff127819 */ /* 0x000fe40000011612 */
[----:B------:R-:W-:Y:S02]  /*1400*/  LOP3.LUT R8, R0, 0xf0, RZ, 0xc0, !PT ;  /* 0x000000f000087812 */ /* 0x000fe400078ec0ff */
[----:B------:R-:W-:Y:S02]  /*1410*/  LOP3.LUT R17, R17, 0x1f0, RZ, 0xc0, !PT ;  /* 0x000001f011117812 */ /* 0x000fe400078ec0ff */
[----:B------:R-:W-:-:S02]  /*1420*/  LOP3.LUT R18, R18, 0x2f0, RZ, 0xc0, !PT ;  /* 0x000002f012127812 */ /* 0x000fc400078ec0ff */
[----:B0-----:R-:W-:Y:S02]  /*1430*/  IADD3 R9, R8, UR4, RZ ;  /* 0x0000000408097c10 */ /* 0x001fe4000fffe0ff */
[----:B------:R-:W-:Y:S01]  /*1440*/  IADD3 R17, R17, UR4, RZ ;  /* 0x0000000411117c10 */ /* 0x000fe2000fffe0ff */
[----:B--2---:R-:W-:Y:S01]  /*1450*/  VIADD R7, R18, UR4 ;  /* 0x0000000412077c36 */ /* 0x004fe20008000000 */
[C---:B------:R-:W-:Y:S02]  /*1460*/  LEA R16, R2.reuse, R9, 0x2 ;  /* 0x0000000902107211 */ /* 0x040fe400078e10ff */
[C---:B---3--:R-:W-:Y:S01]  /*1470*/  LEA R12, R2.reuse, R17, 0x2 ;  /* 0x00000011020c7211 */ /* 0x048fe200078e10ff */
[----:B------:R-:W-:Y:S01]  /*1480*/  BAR.SYNC.DEFER_BLOCKING 0x0 ;  /* 0x0000000000007b1d */ /* 0x000fe20000010000 */
[----:B------:R-:W-:Y:S01]  /*1490*/  IMAD R8, R2, 0x4, R7 ;  /* 0x0000000402087824 */ /* 0x000fe200078e0207 */
[----:B----4-:R-:W-:Y:S02]  /*14a0*/  SHF.L.U32 R5, R4, 0x6, RZ ;  /* 0x0000000604057819 */ /* 0x010fe400000006ff */
[----:B------:R-:W-:-:S02]  /*14b0*/  SHF.R.S32.HI R7, RZ, 0x19, R4 ;  /* 0x00000019ff077819 */ /* 0x000fc40000011404 */
[----:B------:R-:W-:Y:S02]  /*14c0*/  LOP3.LUT R46, R5, 0x3c, R46, 0xf8, !PT ;  /* 0x0000003c052e7812 */ /* 0x000fe400078ef82e */
[----:B------:R-:W-:Y:S01]  /*14d0*/  SGXT R7, R7, 0x1 ;  /* 0x000000010707781a */ /* 0x000fe20000000200 */
[----:B------:R-:W0:Y:S01]  /*14e0*/  LDC.64 R4, c[0x0][0x250] ;  /* 0x00009400ff047b82 */ /* 0x000e220000000a00 */
[----:B------:R-:W1:Y:S04]  /*14f0*/  LDS.128 R16, [R16] ;  /* 0x0000000010107984 */ /* 0x000e680000000c00 */
[----:B------:R-:W2:Y:S04]  /*1500*/  LDS.128 R12, [R12+0x1000] ;  /* 0x001000000c0c7984 */ /* 0x000ea80000000c00 */
[----:B------:R-:W3:Y:S01]  /*1510*/  LDS.128 R8, [R8+0x2000] ;  /* 0x0020000008087984 */ /* 0x000ee20000000c00 */
[----:B------:R-:W-:-:S02]  /*1520*/  LEA.HI R7, R7, R46, RZ, 0xc ;  /* 0x0000002e07077211 */ /* 0x000fc400078f60ff */
[----:B------:R-:W-:Y:S02]  /*1530*/  SHF.R.U32.HI R24, RZ, 0x4, R0 ;  /* 0x00000004ff187819 */ /* 0x000fe40000011600 */
[C---:B-----5:R-:W-:Y:S02]  /*1540*/  SHF.L.U32 R20, R7.reuse, 0xb, RZ ;  /* 0x0000000b07147819 */ /* 0x060fe400000006ff */
[----:B------:R-:W-:Y:S02]  /*1550*/  SGXT.U32 R24, R24, 0x4 ;  /* 0x000000041818781a */ /* 0x000fe40000000000 */
[----:B------:R-:W-:Y:S02]  /*1560*/  LOP3.LUT R7, R7, 0xfffff000, RZ, 0xc0, !PT ;  /* 0xfffff00007077812 */ /* 0x000fe400078ec0ff */
[----:B------:R-:W-:Y:S02]  /*1570*/  LOP3.LUT R21, R20, 0xff800000, RZ, 0xc0, !PT ;  /* 0xff80000014157812 */ /* 0x000fe400078ec0ff */
[----:B------:R-:W-:-:S02]  /*1580*/  LOP3.LUT R0, R3, 0x30, R24, 0xfe, !PT ;  /* 0x0000003003007812 */ /* 0x000fc400078efe18 */
[----:B------:R-:W-:Y:S02]  /*1590*/  LOP3.LUT R6, R3, 0x20, R24, 0xfe, !PT ;  /* 0x0000002003067812 */ /* 0x000fe400078efe18 */
[----:B------:R-:W-:Y:S02]  /*15a0*/  LOP3.LUT R22, R2, 0xc00, RZ, 0xfc, !PT ;  /* 0x00000c0002167812 */ /* 0x000fe400078efcff */
[----:B------:R-:W-:Y:S02]  /*15b0*/  LOP3.LUT R20, R3, R24, RZ, 0xfc, !PT ;  /* 0x0000001803147212 */ /* 0x000fe400078efcff */
[----:B------:R-:W-:Y:S02]  /*15c0*/  LOP3.LUT R3, R3, 0x10, R24, 0xfe, !PT ;  /* 0x0000001003037812 */ /* 0x000fe400078efe18 */
[----:B------:R-:W-:Y:S02]  /*15d0*/  IADD3 R25, R21, R46, -R7 ;  /* 0x0000002e15197210 */ /* 0x000fe40007ffe807 */
[----:B------:R-:W-:-:S02]  /*15e0*/  SHF.R.U32.HI R22, RZ, 0x2, R22 ;  /* 0x00000002ff167819 */ /* 0x000fc40000011616 */
[----:B------:R-:W-:Y:S02]  /*15f0*/  ISETP.GE.AND P0, PT, R20, 0x800, PT ;  /* 0x000008001400780c */ /* 0x000fe40003f06270 */
[C---:B------:R-:W-:Y:S02]  /*1600*/  ISETP.GE.AND P1, PT, R3.reuse, 0x800, PT ;  /* 0x000008000300780c */ /* 0x040fe40003f26270 */
[----:B------:R-:W-:Y:S01]  /*1610*/  ISETP.GE.AND P2, PT, R6, 0x800, PT ;  /* 0x000008000600780c */ /* 0x000fe20003f46270 */
[----:B------:R-:W-:Y:S01]  /*1620*/  IMAD R7, R20, 0x1000, R25 ;  /* 0x0000100014077824 */ /* 0x000fe200078e0219 */
[----:B------:R-:W-:Y:S02]  /*1630*/  ISETP.GE.AND P3, PT, R0, 0x800, PT ;  /* 0x000008000000780c */ /* 0x000fe40003f66270 */
[----:B------:R-:W-:Y:S02]  /*1640*/  LOP3.LUT R22, R22, 0x3f0, RZ, 0xc0, !PT ;  /* 0x000003f016167812 */ /* 0x000fe400078ec0ff */
[----:B------:R-:W-:-:S02]  /*1650*/  LEA R21, R3, R25, 0xc ;  /* 0x0000001903157211 */ /* 0x000fc400078e60ff */
[----:B------:R-:W-:Y:S01]  /*1660*/  LEA R23, R6, R25, 0xc ;  /* 0x0000001906177211 */ /* 0x000fe200078e60ff */
[----:B0-----:R-:W-:-:S04]  /*1670*/  IMAD.WIDE R6, R7, 0x4, R4 ;  /* 0x0000000407067825 */ /* 0x001fc800078e0204 */
[----:B------:R-:W-:Y:S02]  /*1680*/  VIADD R3, R22, UR4 ;  /* 0x0000000416037c36 */ /* 0x000fe40008000000 */
[--C-:B------:R-:W-:Y:S01]  /*1690*/  IMAD.WIDE R20, R21, 0x4, R4.reuse ;  /* 0x0000000415147825 */ /* 0x100fe200078e0204 */
[----:B-1----:R0:W-:Y:S03]  /*16a0*/  @!P0 STG.E.128 desc[UR6][R6.64], R16 ;  /* 0x0000001006008986 */ /* 0x0021e6000c101d06 */
[----:B------:R-:W-:Y:S01]  /*16b0*/  IMAD.WIDE R22, R23, 0x4, R4 ;  /* 0x0000000417167825 */ /* 0x000fe200078e0204 */
[----:B--2---:R0:W-:Y:S01]  /*16c0*/  @!P1 STG.E.128 desc[UR6][R20.64], R12 ;  /* 0x0000000c14009986 */ /* 0x0041e2000c101d06 */
[----:B------:R-:W-:-:S03]  /*16d0*/  LEA R3, R2, R3, 0x2 ;  /* 0x0000000302037211 */ /* 0x000fc600078e10ff */
[----:B---3--:R0:W-:Y:S02]  /*16e0*/  @!P2 STG.E.128 desc[UR6][R22.64], R8 ;  /* 0x000000081600a986 */ /* 0x0081e4000c101d06 */
[----:B0-----:R-:W-:Y:S05]  /*16f0*/  @P3 EXIT ;  /* 0x000000000000394d */ /* 0x001fea0003800000 */
[----:B0-----:R-:W0:Y:S01]  /*1700*/  LDS.128 R8, [R3+0x3000] ;  /* 0x0030000003087984 */ /* 0x001e220000000c00 */
[----:B------:R-:W-:-:S05]  /*1710*/  LEA R25, R0, R25, 0xc ;  /* 0x0000001900197211 */ /* 0x000fca00078e60ff */
[----:B------:R-:W-:-:S05]  /*1720*/  IMAD.WIDE R4, R25, 0x4, R4 ;  /* 0x0000000419047825 */ /* 0x000fca00078e0204 */
[----:B0-----:R-:W-:Y:S01]  /*1730*/  STG.E.128 desc[UR6][R4.64], R8 ;  /* 0x0000000804007986 */ /* 0x001fe2000c101d06 */
[----:B------:R-:W-:Y:S05]  /*1740*/  EXIT ;  /* 0x000000000000794d */ /* 0x000fea0003800000 */
.L_x_0:
[----:B------:R-:W-:-:S00]  /*1750*/  BRA `(.L_x_0) ;  /* 0xfffffffc00fc7947 */ /* 0x000fc0000383ffff */
[----:B------:R-:W-:-:S00]  /*1760*/  NOP ;  /* 0x0000000000007918 */ /* 0x000fc00000000000 */
        /* <DEDUP_REMOVED lines=9> */
.L_x_1:


//--------------------- .nv.global.init           --------------------------
	.section	.nv.global.init,"aw",@progbits
.nv.global.init:
	.type		_$_str,@object
	.size		_$_str,(_$_str_$_2 - _$_str)
_$_str:
        /*0000*/ 	.byte	0x5f, 0x5f, 0x43, 0x55, 0x44, 0x41, 0x5f, 0x46, 0x54, 0x5a, 0x00
	.type		_$_str_$_2,@object
	.size		_$_str_$_2,(.L_1 - _$_str_$_2)
_$_str_$_2:
        /*000b*/ 	.byte	0x5f, 0x5f, 0x43, 0x55, 0x44, 0x41, 0x5f, 0x50, 0x52, 0x45, 0x43, 0x5f, 0x53, 0x51, 0x52, 0x54
        /*001b*/ 	.byte	0x00
.L_1:


//--------------------- .nv.shared.triton_poi_fused__native_batch_norm_legit_no_training_add_mul_relu_7 --------------------------
	.section	.nv.shared.triton_poi_fused__native_batch_norm_legit_no_training_add_mul_relu_7,"aw",@nobits
	.sectionflags	@""
	.align	16
	.zero		1024


//--------------------- .nv.constant0.triton_poi_fused__native_batch_norm_legit_no_training_add_mul_relu_7 --------------------------
	.section	.nv.constant0.triton_poi_fused__native_batch_norm_legit_no_training_add_mul_relu_7,"a",@progbits
	.sectionflags	@""
	.align	4
.nv.constant0.triton_poi_fused__native_batch_norm_legit_no_training_add_mul_relu_7:
	.zero		608
